//
// Generated by NVIDIA NVVM Compiler
//
// Compiler Build ID: CL-36424714
// Cuda compilation tools, release 13.0, V13.0.88
// Based on NVVM 20.0.0
//

.version 9.0
.target sm_100
.address_size 64

	// .globl	_Z9transposePdS_i

.visible .entry _Z9transposePdS_i(
	.param .u64 .ptr .align 1 _Z9transposePdS_i_param_0,
	.param .u64 .ptr .align 1 _Z9transposePdS_i_param_1,
	.param .u32 _Z9transposePdS_i_param_2
)
{
	.reg .pred 	%p<2>;
	.reg .b32 	%r<11>;
	.reg .b64 	%rd<9>;
	.reg .b64 	%fd<2>;

	ld.param.u64 	%rd1, [_Z9transposePdS_i_param_0];
	ld.param.u64 	%rd2, [_Z9transposePdS_i_param_1];
	ld.param.u32 	%r2, [_Z9transposePdS_i_param_2];
	mov.u32 	%r3, %ctaid.x;
	shl.b32 	%r4, %r3, 10;
	mov.u32 	%r5, %tid.x;
	or.b32  	%r1, %r4, %r5;
	mul.lo.s32 	%r6, %r2, %r2;
	setp.ge.s32 	%p1, %r1, %r6;
	@%p1 bra 	$L__BB0_2;
	cvta.to.global.u64 	%rd3, %rd1;
	cvta.to.global.u64 	%rd4, %rd2;
	div.s32 	%r7, %r1, %r2;
	mul.lo.s32 	%r8, %r7, %r2;
	sub.s32 	%r9, %r1, %r8;
	mad.lo.s32 	%r10, %r9, %r2, %r7;
	mul.wide.s32 	%rd5, %r1, 8;
	add.s64 	%rd6, %rd3, %rd5;
	ld.global.f64 	%fd1, [%rd6];
	mul.wide.s32 	%rd7, %r10, 8;
	add.s64 	%rd8, %rd4, %rd7;
	st.global.f64 	[%rd8], %fd1;
$L__BB0_2:
	ret;

}


// ===== COMPILED SASS (sm_100) =====

	.target	sm_100

	.elftype	@"ET_EXEC"


//--------------------- .note.nv.tkinfo           --------------------------
	.section	.note.nv.tkinfo,"",@"SHT_NOTE"
	.sectionflags	@"SHF_NOTE_NV_TKINFO"
	.tkinfo
        /*0018*/ 	.word	0x00000002
        /*0030*/ 	.string	""
        /*0030*/ 	.string	"ptxas"
        /*0030*/ 	.string	"Cuda compilation tools, release 13.0, V13.0.88"
        /*0030*/ 	.string	"Build cuda_13.0.r13.0/compiler.36424714_0"
        /*0030*/ 	.string	"-arch sm_100 -m 64 "



//--------------------- .note.nv.cuinfo           --------------------------
	.section	.note.nv.cuinfo,"",@"SHT_NOTE"
	.sectionflags	@"SHF_NOTE_NV_CUINFO"
        /*0018*/ 	.short	0x0002
        /*001a*/ 	.short	0x0064
        /*001c*/ 	.short	0x0082
	.zero		2


//--------------------- .nv.info                  --------------------------
	.section	.nv.info,"",@"SHT_CUDA_INFO"
	.align	4


	//----- nvinfo : EIATTR_REGCOUNT
	.align		4
        /*0000*/ 	.byte	0x04, 0x2f
        /*0002*/ 	.short	(.L_1 - .L_0)
	.align		4
.L_0:
        /*0004*/ 	.word	index@(_Z9transposePdS_i)
        /*0008*/ 	.word	0x0000000e


	//----- nvinfo : EIATTR_FRAME_SIZE
	.align		4
.L_1:
        /*000c*/ 	.byte	0x04, 0x11
        /*000e*/ 	.short	(.L_3 - .L_2)
	.align		4
.L_2:
        /*0010*/ 	.word	index@(_Z9transposePdS_i)
        /*0014*/ 	.word	0x00000000


	//----- nvinfo : EIATTR_MIN_STACK_SIZE
	.align		4
.L_3:
        /*0018*/ 	.byte	0x04, 0x12
        /*001a*/ 	.short	(.L_5 - .L_4)
	.align		4
.L_4:
        /*001c*/ 	.word	index@(_Z9transposePdS_i)
        /*0020*/ 	.word	0x00000000
.L_5:


//--------------------- .nv.compat                --------------------------
	.section	.nv.compat,"",@"SHT_CUDA_COMPAT_INFO"
	.align	4
        /*0000*/ 	.byte	0x02, 0x09, 0x00, 0x00, 0x02, 0x02, 0x01, 0x00, 0x02, 0x05, 0x05, 0x00, 0x03, 0x07, 0x01, 0x01
        /*0010*/ 	.byte	0x02, 0x03, 0x00, 0x00, 0x02, 0x06, 0x01, 0x00, 0x04, 0x0b, 0x08, 0x00, 0x09, 0x00, 0x00, 0x00
        /*0020*/ 	.byte	0x00, 0x00, 0x00, 0x00


//--------------------- .nv.info._Z9transposePdS_i --------------------------
	.section	.nv.info._Z9transposePdS_i,"",@"SHT_CUDA_INFO"
	.sectionflags	@""
	.align	4


	//----- nvinfo : EIATTR_CUDA_API_VERSION
	.align		4
        /*0000*/ 	.byte	0x04, 0x37
        /*0002*/ 	.short	(.L_7 - .L_6)
.L_6:
        /*0004*/ 	.word	0x00000082


	//----- nvinfo : EIATTR_KPARAM_INFO
	.align		4
.L_7:
        /*0008*/ 	.byte	0x04, 0x17
        /*000a*/ 	.short	(.L_9 - .L_8)
.L_8:
        /*000c*/ 	.word	0x00000000
        /*0010*/ 	.short	0x0002
        /*0012*/ 	.short	0x0010
        /*0014*/ 	.byte	0x00, 0xf0, 0x11, 0x00


	//----- nvinfo : EIATTR_KPARAM_INFO
	.align		4
.L_9:
        /*0018*/ 	.byte	0x04, 0x17
        /*001a*/ 	.short	(.L_11 - .L_10)
.L_10:
        /*001c*/ 	.word	0x00000000
        /*0020*/ 	.short	0x0001
        /*0022*/ 	.short	0x0008
        /*0024*/ 	.byte	0x00, 0xf5, 0x21, 0x00


	//----- nvinfo : EIATTR_KPARAM_INFO
	.align		4
.L_11:
        /*0028*/ 	.byte	0x04, 0x17
        /*002a*/ 	.short	(.L_13 - .L_12)
.L_12:
        /*002c*/ 	.word	0x00000000
        /*0030*/ 	.short	0x0000
        /*0032*/ 	.short	0x0000
        /*0034*/ 	.byte	0x00, 0xf5, 0x21, 0x00


	//----- nvinfo : EIATTR_SPARSE_MMA_MASK
	.align		4
.L_13:
        /*0038*/ 	.byte	0x03, 0x50
        /*003a*/ 	.short	0x0000


	//----- nvinfo : EIATTR_MAXREG_COUNT
	.align		4
        /*003c*/ 	.byte	0x03, 0x1b
        /*003e*/ 	.short	0x00ff


	//----- nvinfo : EIATTR_MERCURY_ISA_VERSION
	.align		4
        /*0040*/ 	.byte	0x03, 0x5f
        /*0042*/ 	.short	0x0101


	//----- nvinfo : EIATTR_VRC_CTA_INIT_COUNT
	.align		4
        /*0044*/ 	.byte	0x02, 0x4a
	.zero		1
	.zero		1


	//----- nvinfo : EIATTR_EXIT_INSTR_OFFSETS
	.align		4
        /*0048*/ 	.byte	0x04, 0x1c
        /*004a*/ 	.short	(.L_15 - .L_14)


	//   ....[0]....
.L_14:
        /*004c*/ 	.word	0x00000080


	//   ....[1]....
        /*0050*/ 	.word	0x000002b0


	//----- nvinfo : EIATTR_CBANK_PARAM_SIZE
	.align		4
.L_15:
        /*0054*/ 	.byte	0x03, 0x19
        /*0056*/ 	.short	0x0014


	//----- nvinfo : EIATTR_PARAM_CBANK
	.align		4
        /*0058*/ 	.byte	0x04, 0x0a
        /*005a*/ 	.short	(.L_17 - .L_16)
	.align		4
.L_16:
        /*005c*/ 	.word	index@(.nv.constant0._Z9transposePdS_i)
        /*0060*/ 	.short	0x0380
        /*0062*/ 	.short	0x0014


	//----- nvinfo : EIATTR_SW_WAR
	.align		4
.L_17:
        /*0064*/ 	.byte	0x04, 0x36
        /*0066*/ 	.short	(.L_19 - .L_18)
.L_18:
        /*0068*/ 	.word	0x00000008
.L_19:


//--------------------- .nv.callgraph             --------------------------
	.section	.nv.callgraph,"",@"SHT_CUDA_CALLGRAPH"
	.align	4
	.sectionentsize	8
	.align		4
        /*0000*/ 	.word	0x00000000
	.align		4
        /*0004*/ 	.word	0xffffffff
	.align		4
        /*0008*/ 	.word	0x00000000
	.align		4
        /*000c*/ 	.word	0xfffffffe
	.align		4
        /*0010*/ 	.word	0x00000000
	.align		4
        /*0014*/ 	.word	0xfffffffd
	.align		4
        /*0018*/ 	.word	0x00000000
	.align		4
        /*001c*/ 	.word	0xfffffffc


//--------------------- .text._Z9transposePdS_i   --------------------------
	.section	.text._Z9transposePdS_i,"ax",@progbits
	.align	128
        .global         _Z9transposePdS_i
        .type           _Z9transposePdS_i,@function
        .size           _Z9transposePdS_i,(.L_x_1 - _Z9transposePdS_i)
        .other          _Z9transposePdS_i,@"STO_CUDA_ENTRY STV_DEFAULT"
_Z9transposePdS_i:
.text._Z9transposePdS_i:
[----:B------:R-:W-:Y:S01]  /*0000*/  LDC R1, c[0x0][0x37c] ;  /* 0x0000df00ff017b82 */ /* 0x000fe20000000800 */
[----:B------:R-:W0:Y:S07]  /*0010*/  S2R R5, SR_TID.X ;  /* 0x0000000000057919 */ /* 0x000e2e0000002100 */
[----:B------:R-:W1:Y:S08]  /*0020*/  S2UR UR4, SR_CTAID.X ;  /* 0x00000000000479c3 */ /* 0x000e700000002500 */
[----:B------:R-:W2:Y:S01]  /*0030*/  LDC R0, c[0x0][0x390] ;  /* 0x0000e400ff007b82 */ /* 0x000ea20000000800 */
[----:B-1----:R-:W-:-:S06]  /*0040*/  USHF.L.U32 UR4, UR4, 0xa, URZ ;  /* 0x0000000a04047899 */ /* 0x002fcc00080006ff */
[----:B0-----:R-:W-:Y:S01]  /*0050*/  LOP3.LUT R5, R5, UR4, RZ, 0xfc, !PT ;  /* 0x0000000405057c12 */ /* 0x001fe2000f8efcff */
[----:B--2---:R-:W-:-:S05]  /*0060*/  IMAD R2, R0, R0, RZ ;  /* 0x0000000000027224 */ /* 0x004fca00078e02ff */
[----:B------:R-:W-:-:S13]  /*0070*/  ISETP.GE.AND P0, PT, R5, R2, PT ;  /* 0x000000020500720c */ /* 0x000fda0003f06270 */
[----:B------:R-:W-:Y:S05]  /*0080*/  @P0 EXIT ;  /* 0x000000000000094d */ /* 0x000fea0003800000 */
[----:B------:R-:W0:Y:S01]  /*0090*/  LDC.64 R2, c[0x0][0x380] ;  /* 0x0000e000ff027b82 */ /* 0x000e220000000a00 */
[----:B------:R-:W1:Y:S01]  /*00a0*/  LDCU.64 UR4, c[0x0][0x358] ;  /* 0x00006b00ff0477ac */ /* 0x000e620008000a00 */
[----:B0-----:R-:W-:-:S06]  /*00b0*/  IMAD.WIDE R2, R5, 0x8, R2 ;  /* 0x0000000805027825 */ /* 0x001fcc00078e0202 */
[----:B-1----:R-:W2:Y:S01]  /*00c0*/  LDG.E.64 R2, desc[UR4][R2.64] ;  /* 0x0000000402027981 */ /* 0x002ea2000c1e1b00 */
[----:B------:R-:W-:-:S04]  /*00d0*/  IABS R9, R0 ;  /* 0x0000000000097213 */ /* 0x000fc80000000000 */
[----:B------:R-:W0:Y:S08]  /*00e0*/  I2F.RP R4, R9 ;  /* 0x0000000900047306 */ /* 0x000e300000209400 */
[----:B0-----:R-:W0:Y:S02]  /*00f0*/  MUFU.RCP R4, R4 ;  /* 0x0000000400047308 */ /* 0x001e240000001000 */
[----:B0-----:R-:W-:-:S06]  /*0100*/  VIADD R6, R4, 0xffffffe ;  /* 0x0ffffffe04067836 */ /* 0x001fcc0000000000 */
[----:B------:R0:W1:Y:S02]  /*0110*/  F2I.FTZ.U32.TRUNC.NTZ R7, R6 ;  /* 0x0000000600077305 */ /* 0x000064000021f000 */
[----:B0-----:R-:W-:Y:S02]  /*0120*/  HFMA2 R6, -RZ, RZ, 0, 0 ;  /* 0x00000000ff067431 */ /* 0x001fe400000001ff */
[----:B-1----:R-:W-:-:S04]  /*0130*/  IMAD.MOV R8, RZ, RZ, -R7 ;  /* 0x000000ffff087224 */ /* 0x002fc800078e0a07 */
[----:B------:R-:W-:Y:S01]  /*0140*/  IMAD R11, R8, R9, RZ ;  /* 0x00000009080b7224 */ /* 0x000fe200078e02ff */
[----:B------:R-:W-:-:S03]  /*0150*/  IABS R8, R5 ;  /* 0x0000000500087213 */ /* 0x000fc60000000000 */
[----:B------:R-:W-:-:S06]  /*0160*/  IMAD.HI.U32 R7, R7, R11, R6 ;  /* 0x0000000b07077227 */ /* 0x000fcc00078e0006 */
[----:B------:R-:W-:-:S04]  /*0170*/  IMAD.HI.U32 R7, R7, R8, RZ ;  /* 0x0000000807077227 */ /* 0x000fc800078e00ff */
[----:B------:R-:W-:-:S04]  /*0180*/  IMAD.MOV R4, RZ, RZ, -R7 ;  /* 0x000000ffff047224 */ /* 0x000fc800078e0a07 */
[----:B------:R-:W-:-:S05]  /*0190*/  IMAD R4, R9, R4, R8 ;  /* 0x0000000409047224 */ /* 0x000fca00078e0208 */
[----:B------:R-:W-:-:S13]  /*01a0*/  ISETP.GT.U32.AND P2, PT, R9, R4, PT ;  /* 0x000000040900720c */ /* 0x000fda0003f44070 */
[-C--:B------:R-:W-:Y:S01]  /*01b0*/  @!P2 IADD3 R4, PT, PT, R4, -R9.reuse, RZ ;  /* 0x800000090404a210 */ /* 0x080fe20007ffe0ff */
[----:B------:R-:W-:Y:S01]  /*01c0*/  @!P2 VIADD R7, R7, 0x1 ;  /* 0x000000010707a836 */ /* 0x000fe20000000000 */
[----:B------:R-:W-:Y:S02]  /*01d0*/  ISETP.NE.AND P2, PT, R0, RZ, PT ;  /* 0x000000ff0000720c */ /* 0x000fe40003f45270 */
[----:B------:R-:W-:Y:S02]  /*01e0*/  ISETP.GE.U32.AND P0, PT, R4, R9, PT ;  /* 0x000000090400720c */ /* 0x000fe40003f06070 */
[----:B------:R-:W-:-:S04]  /*01f0*/  LOP3.LUT R4, R5, R0, RZ, 0x3c, !PT ;  /* 0x0000000005047212 */ /* 0x000fc800078e3cff */
[----:B------:R-:W-:-:S07]  /*0200*/  ISETP.GE.AND P1, PT, R4, RZ, PT ;  /* 0x000000ff0400720c */ /* 0x000fce0003f26270 */
[----:B------:R-:W-:-:S05]  /*0210*/  @P0 IADD3 R7, PT, PT, R7, 0x1, RZ ;  /* 0x0000000107070810 */ /* 0x000fca0007ffe0ff */
[----:B------:R-:W-:Y:S02]  /*0220*/  IMAD.MOV.U32 R9, RZ, RZ, R7 ;  /* 0x000000ffff097224 */ /* 0x000fe400078e0007 */
[----:B------:R-:W0:Y:S03]  /*0230*/  LDC.64 R6, c[0x0][0x388] ;  /* 0x0000e200ff067b82 */ /* 0x000e260000000a00 */
[----:B------:R-:W-:Y:S02]  /*0240*/  @!P1 IADD3 R9, PT, PT, -R9, RZ, RZ ;  /* 0x000000ff09099210 */ /* 0x000fe40007ffe1ff */
[----:B------:R-:W-:-:S04]  /*0250*/  @!P2 LOP3.LUT R9, RZ, R0, RZ, 0x33, !PT ;  /* 0x00000000ff09a212 */ /* 0x000fc800078e33ff */
[----:B------:R-:W-:-:S05]  /*0260*/  IADD3 R4, PT, PT, -R9, RZ, RZ ;  /* 0x000000ff09047210 */ /* 0x000fca0007ffe1ff */
[----:B------:R-:W-:-:S04]  /*0270*/  IMAD R5, R0, R4, R5 ;  /* 0x0000000400057224 */ /* 0x000fc800078e0205 */
[----:B------:R-:W-:-:S04]  /*0280*/  IMAD R5, R5, R0, R9 ;  /* 0x0000000005057224 */ /* 0x000fc800078e0209 */
[----:B0-----:R-:W-:-:S05]  /*0290*/  IMAD.WIDE R4, R5, 0x8, R6 ;  /* 0x0000000805047825 */ /* 0x001fca00078e0206 */
[----:B--2---:R-:W-:Y:S01]  /*02a0*/  STG.E.64 desc[UR4][R4.64], R2 ;  /* 0x0000000204007986 */ /* 0x004fe2000c101b04 */
[----:B------:R-:W-:Y:S05]  /*02b0*/  EXIT ;  /* 0x000000000000794d */ /* 0x000fea0003800000 */
.L_x_0:
[----:B------:R-:W-:-:S00]  /*02c0*/  BRA `(.L_x_0) ;  /* 0xfffffffc00fc7947 */ /* 0x000fc0000383ffff */
[----:B------:R-:W-:-:S00]  /*02d0*/  NOP ;  /* 0x0000000000007918 */ /* 0x000fc00000000000 */
        /* <DEDUP_REMOVED lines=10> */
.L_x_1:


//--------------------- .nv.shared.reserved.0     --------------------------
	.section	.nv.shared.reserved.0,"aw",@nobits
	.weak		__nv_reservedSMEM_offset_0_alias
	.size		__nv_reservedSMEM_offset_0_alias, 0, 64
	.other		__nv_reservedSMEM_offset_0_alias,@"STO_CUDA_RESERVED_SHARED STV_DEFAULT"
__nv_reservedSMEM_offset_0_alias:
	.zero		0
	.zero		64


//--------------------- .nv.constant0._Z9transposePdS_i --------------------------
	.section	.nv.constant0._Z9transposePdS_i,"a",@progbits
	.sectionflags	@""
	.align	4
.nv.constant0._Z9transposePdS_i:
	.zero		916


//--------------------- SYMBOLS --------------------------

	.type		.nv.reservedSmem.offset0,@object
	.size		.nv.reservedSmem.offset0,0x4
